	.headerflags	@"EF_CUDA_TEXMODE_UNIFIED EF_CUDA_64BIT_ADDRESS EF_CUDA_ACCELERATORS EF_CUDA_SM90 EF_CUDA_VIRTUAL_SM(EF_CUDA_SM90)"
	.elftype	@"ET_EXEC"


//--------------------- .nv.info                  --------------------------
	.section	.nv.info,"",@"SHT_CUDA_INFO"
	.align	4


	//----- nvinfo : EIATTR_REGCOUNT
	.align		4
        /*0000*/ 	.byte	0x04, 0x2f
        /*0002*/ 	.short	(.L_3 - .L_2)
	.align		4
.L_2:
        /*0004*/ 	.word	index@(triton_poi_fused__native_batch_norm_legit_no_training_hardtanh_6)
        /*0008*/ 	.word	0x00000012


	//----- nvinfo : EIATTR_MIN_STACK_SIZE
	.align		4
.L_3:
        /*000c*/ 	.byte	0x04, 0x12
        /*000e*/ 	.short	(.L_5 - .L_4)
	.align		4
.L_4:
        /*0010*/ 	.word	index@(triton_poi_fused__native_batch_norm_legit_no_training_hardtanh_6)
        /*0014*/ 	.word	0x00000000


	//----- nvinfo : EIATTR_FRAME_SIZE
	.align		4
.L_5:
        /*0018*/ 	.byte	0x04, 0x11
        /*001a*/ 	.short	(.L_7 - .L_6)
	.align		4
.L_6:
        /*001c*/ 	.word	index@(triton_poi_fused__native_batch_norm_legit_no_training_hardtanh_6)
        /*0020*/ 	.word	0x00000000


	//----- nvinfo : EIATTR_MIN_STACK_SIZE
	.align		4
.L_7:
        /*0024*/ 	.byte	0x04, 0x12
        /*0026*/ 	.short	(.L_9 - .L_8)
	.align		4
.L_8:
        /*0028*/ 	.word	index@(triton_poi_fused__native_batch_norm_legit_no_training_hardtanh_6)
        /*002c*/ 	.word	0x00000000
.L_9:


//--------------------- .nv.info.triton_poi_fused__native_batch_norm_legit_no_training_hardtanh_6 --------------------------
	.section	.nv.info.triton_poi_fused__native_batch_norm_legit_no_training_hardtanh_6,"",@"SHT_CUDA_INFO"
	.sectionflags	@""
	.align	4


	//----- nvinfo : EIATTR_CUDA_API_VERSION
	.align		4
        /*0000*/ 	.byte	0x04, 0x37
        /*0002*/ 	.short	(.L_11 - .L_10)
.L_10:
        /*0004*/ 	.word	0x0000007c


	//----- nvinfo : EIATTR_KPARAM_INFO
	.align		4
.L_11:
        /*0008*/ 	.byte	0x04, 0x17
        /*000a*/ 	.short	(.L_13 - .L_12)
.L_12:
        /*000c*/ 	.word	0x00000000
        /*0010*/ 	.short	0x0006
        /*0012*/ 	.short	0x0030
        /*0014*/ 	.byte	0x00, 0xf0, 0x11, 0x00


	//----- nvinfo : EIATTR_KPARAM_INFO
	.align		4
.L_13:
        /*0018*/ 	.byte	0x04, 0x17
        /*001a*/ 	.short	(.L_15 - .L_14)
.L_14:
        /*001c*/ 	.word	0x00000000
        /*0020*/ 	.short	0x0005
        /*0022*/ 	.short	0x0028
        /*0024*/ 	.byte	0x00, 0xf4, 0x21, 0x00


	//----- nvinfo : EIATTR_KPARAM_INFO
	.align		4
.L_15:
        /*0028*/ 	.byte	0x04, 0x17
        /*002a*/ 	.short	(.L_17 - .L_16)
.L_16:
        /*002c*/ 	.word	0x00000000
        /*0030*/ 	.short	0x0004
        /*0032*/ 	.short	0x0020
        /*0034*/ 	.byte	0x00, 0xf4, 0x21, 0x00


	//----- nvinfo : EIATTR_KPARAM_INFO
	.align		4
.L_17:
        /*0038*/ 	.byte	0x04, 0x17
        /*003a*/ 	.short	(.L_19 - .L_18)
.L_18:
        /*003c*/ 	.word	0x00000000
        /*0040*/ 	.short	0x0003
        /*0042*/ 	.short	0x0018
        /*0044*/ 	.byte	0x00, 0xf4, 0x21, 0x00


	//----- nvinfo : EIATTR_KPARAM_INFO
	.align		4
.L_19:
        /*0048*/ 	.byte	0x04, 0x17
        /*004a*/ 	.short	(.L_21 - .L_20)
.L_20:
        /*004c*/ 	.word	0x00000000
        /*0050*/ 	.short	0x0002
        /*0052*/ 	.short	0x0010
        /*0054*/ 	.byte	0x00, 0xf4, 0x21, 0x00


	//----- nvinfo : EIATTR_KPARAM_INFO
	.align		4
.L_21:
        /*0058*/ 	.byte	0x04, 0x17
        /*005a*/ 	.short	(.L_23 - .L_22)
.L_22:
        /*005c*/ 	.word	0x00000000
        /*0060*/ 	.short	0x0001
        /*0062*/ 	.short	0x0008
        /*0064*/ 	.byte	0x00, 0xf4, 0x21, 0x00


	//----- nvinfo : EIATTR_KPARAM_INFO
	.align		4
.L_23:
        /*0068*/ 	.byte	0x04, 0x17
        /*006a*/ 	.short	(.L_25 - .L_24)
.L_24:
        /*006c*/ 	.word	0x00000000
        /*0070*/ 	.short	0x0000
        /*0072*/ 	.short	0x0000
        /*0074*/ 	.byte	0x00, 0xf4, 0x21, 0x00


	//----- nvinfo : EIATTR_SPARSE_MMA_MASK
	.align		4
.L_25:
        /*0078*/ 	.byte	0x03, 0x50
        /*007a*/ 	.short	0x0000


	//----- nvinfo : EIATTR_MAXREG_COUNT
	.align		4
        /*007c*/ 	.byte	0x03, 0x1b
        /*007e*/ 	.short	0x00ff


	//----- nvinfo : EIATTR_EXIT_INSTR_OFFSETS
	.align		4
        /*0080*/ 	.byte	0x04, 0x1c
        /*0082*/ 	.short	(.L_27 - .L_26)


	//   ....[0]....
.L_26:
        /*0084*/ 	.word	0x00000330


	//   ....[1]....
        /*0088*/ 	.word	0x00000350


	//----- nvinfo : EIATTR_REQNTID
	.align		4
.L_27:
        /*008c*/ 	.byte	0x04, 0x10
        /*008e*/ 	.short	(.L_29 - .L_28)
.L_28:
        /*0090*/ 	.word	0x00000080
        /*0094*/ 	.word	0x00000001
        /*0098*/ 	.word	0x00000001


	//----- nvinfo : EIATTR_CBANK_PARAM_SIZE
	.align		4
.L_29:
        /*009c*/ 	.byte	0x03, 0x19
        /*009e*/ 	.short	0x0034


	//----- nvinfo : EIATTR_PARAM_CBANK
	.align		4
        /*00a0*/ 	.byte	0x04, 0x0a
        /*00a2*/ 	.short	(.L_31 - .L_30)
	.align		4
.L_30:
        /*00a4*/ 	.word	index@(.nv.constant0.triton_poi_fused__native_batch_norm_legit_no_training_hardtanh_6)
        /*00a8*/ 	.short	0x0210
        /*00aa*/ 	.short	0x0034


	//----- nvinfo : EIATTR_SW_WAR
	.align		4
.L_31:
        /*00ac*/ 	.byte	0x04, 0x36
        /*00ae*/ 	.short	(.L_33 - .L_32)
.L_32:
        /*00b0*/ 	.word	0x00000008
.L_33:


//--------------------- .nv.callgraph             --------------------------
	.section	.nv.callgraph,"",@"SHT_CUDA_CALLGRAPH"
	.align	4
	.sectionentsize	8
	.align		4
        /*0000*/ 	.word	0x00000000
	.align		4
        /*0004*/ 	.word	0xffffffff
	.align		4
        /*0008*/ 	.word	0x00000000
	.align		4
        /*000c*/ 	.word	0xfffffffe
	.align		4
        /*0010*/ 	.word	0x00000000
	.align		4
        /*0014*/ 	.word	0xfffffffd
	.align		4
        /*0018*/ 	.word	0x00000000
	.align		4
        /*001c*/ 	.word	0xfffffffc


//--------------------- .nv.constant4             --------------------------
	.section	.nv.constant4,"a",@progbits
	.align	8
	.align		8
.nv.constant4:
        /*0000*/ 	.dword	_$_str
	.align		8
        /*0008*/ 	.dword	_$_str_$_2


//--------------------- .text.triton_poi_fused__native_batch_norm_legit_no_training_hardtanh_6 --------------------------
	.section	.text.triton_poi_fused__native_batch_norm_legit_no_training_hardtanh_6,"ax",@progbits
	.align	128
        .global         triton_poi_fused__native_batch_norm_legit_no_training_hardtanh_6
        .type           triton_poi_fused__native_batch_norm_legit_no_training_hardtanh_6,@function
        .size           triton_poi_fused__native_batch_norm_legit_no_training_hardtanh_6,(.L_x_1 - triton_poi_fused__native_batch_norm_legit_no_training_hardtanh_6)
        .other          triton_poi_fused__native_batch_norm_legit_no_training_hardtanh_6,@"STO_CUDA_ENTRY STV_DEFAULT"
triton_poi_fused__native_batch_norm_legit_no_training_hardtanh_6:
.text.triton_poi_fused__native_batch_norm_legit_no_training_hardtanh_6:
[----:B------:R-:W0:Y:S01]  /*0000*/  LDC R1, c[0x0][0x28] ;  /* 0x00000a00ff017b82 */ /* 0x000e220000000800 */
[----:B------:R-:W1:Y:S07]  /*0010*/  S2R R0, SR_TID.X ;  /* 0x0000000000007919 */ /* 0x000e6e0000002100 */
[----:B------:R-:W2:Y:S01]  /*0020*/  LDC.64 R6, c[0x0][0x220] ;  /* 0x00008800ff067b82 */ /* 0x000ea20000000a00 */
[----:B------:R-:W-:Y:S01]  /*0030*/  CS2R R14, SRZ ;  /* 0x00000000000e7805 */ /* 0x000fe2000001ff00 */
[----:B------:R-:W-:Y:S01]  /*0040*/  ULDC.64 UR4, c[0x0][0x208] ;  /* 0x0000820000047ab9 */ /* 0x000fe20000000a00 */
[----:B------:R-:W3:Y:S05]  /*0050*/  S2R R3, SR_CTAID.X ;  /* 0x0000000000037919 */ /* 0x000eea0000002500 */
[----:B------:R-:W4:Y:S08]  /*0060*/  LDC.64 R4, c[0x0][0x218] ;  /* 0x00008600ff047b82 */ /* 0x000f300000000a00 */
[----:B------:R-:W5:Y:S08]  /*0070*/  LDC.64 R8, c[0x0][0x228] ;  /* 0x00008a00ff087b82 */ /* 0x000f700000000a00 */
[----:B------:R-:W5:Y:S01]  /*0080*/  LDC.64 R10, c[0x0][0x230] ;  /* 0x00008c00ff0a7b82 */ /* 0x000f620000000a00 */
[----:B-1----:R-:W-:-:S02]  /*0090*/  LOP3.LUT R0, R0, 0x7f, RZ, 0xc0, !PT ;  /* 0x0000007f00007812 */ /* 0x002fc400078ec0ff */
[----:B---3--:R-:W-:-:S03]  /*00a0*/  SHF.R.S32.HI R2, RZ, 0x18, R3 ;  /* 0x00000018ff027819 */ /* 0x008fc60000011403 */
[----:B------:R-:W-:Y:S01]  /*00b0*/  IMAD R0, R3, 0x80, R0 ;  /* 0x0000008003007824 */ /* 0x000fe200078e0200 */
[----:B------:R-:W-:-:S04]  /*00c0*/  SGXT R3, R2, 0x1 ;  /* 0x000000010203781a */ /* 0x000fc80000000200 */
[----:B------:R-:W-:Y:S02]  /*00d0*/  ISETP.GE.AND P0, PT, R0, 0x80, PT ;  /* 0x000000800000780c */ /* 0x000fe40003f06270 */
[----:B------:R-:W-:-:S04]  /*00e0*/  LEA.HI R3, R3, R0, RZ, 0x5 ;  /* 0x0000000003037211 */ /* 0x000fc800078f28ff */
[----:B------:R-:W-:-:S05]  /*00f0*/  LOP3.LUT R3, R3, 0xffffffe0, RZ, 0xc0, !PT ;  /* 0xffffffe003037812 */ /* 0x000fca00078ec0ff */
[----:B------:R-:W-:Y:S02]  /*0100*/  IMAD.IADD R13, R0, 0x1, -R3 ;  /* 0x00000001000d7824 */ /* 0x000fe400078e0a03 */
[----:B------:R-:W1:Y:S02]  /*0110*/  LDC.64 R2, c[0x0][0x210] ;  /* 0x00008400ff027b82 */ /* 0x000e640000000a00 */
[----:B--2---:R-:W-:-:S05]  /*0120*/  IMAD.WIDE R6, R13, 0x4, R6 ;  /* 0x000000040d067825 */ /* 0x004fca00078e0206 */
[----:B------:R5:W2:Y:S01]  /*0130*/  @!P0 LDG.E.EL R14, desc[UR4][R6.64] ;  /* 0x00000004060e8981 */ /* 0x000aa2000c2e1900 */
[----:B------:R-:W-:Y:S01]  /*0140*/  HFMA2.MMA R12, -RZ, RZ, 0, 0 ;  /* 0x00000000ff0c7435 */ /* 0x000fe200000001ff */
[----:B----4-:R-:W-:-:S05]  /*0150*/  IMAD.WIDE R4, R13, 0x4, R4 ;  /* 0x000000040d047825 */ /* 0x010fca00078e0204 */
[----:B------:R-:W3:Y:S01]  /*0160*/  @!P0 LDG.E.EL R15, desc[UR4][R4.64] ;  /* 0x00000004040f8981 */ /* 0x000ee2000c2e1900 */
[----:B-----5:R-:W-:-:S04]  /*0170*/  IMAD.WIDE R6, R13, 0x4, R8 ;  /* 0x000000040d067825 */ /* 0x020fc800078e0208 */
[----:B-1----:R-:W-:-:S04]  /*0180*/  IMAD.WIDE R2, R0, 0x4, R2 ;  /* 0x0000000400027825 */ /* 0x002fc800078e0202 */
[----:B0-----:R-:W-:Y:S01]  /*0190*/  IMAD.WIDE R8, R13, 0x4, R10 ;  /* 0x000000040d087825 */ /* 0x001fe200078e020a */
[----:B------:R0:W3:Y:S01]  /*01a0*/  @!P0 LDG.E R12, desc[UR4][R2.64] ;  /* 0x00000004020c8981 */ /* 0x0000e2000c1e1900 */
[----:B------:R-:W-:-:S06]  /*01b0*/  CS2R R10, SRZ ;  /* 0x00000000000a7805 */ /* 0x000fcc000001ff00 */
[----:B------:R-:W4:Y:S04]  /*01c0*/  @!P0 LDG.E.EL R10, desc[UR4][R6.64] ;  /* 0x00000004060a8981 */ /* 0x000f28000c2e1900 */
[----:B------:R-:W4:Y:S01]  /*01d0*/  @!P0 LDG.E.EL R11, desc[UR4][R8.64] ;  /* 0x00000004080b8981 */ /* 0x000f22000c2e1900 */
[----:B0-----:R-:W-:Y:S02]  /*01e0*/  IMAD.MOV.U32 R2, RZ, RZ, 0x3e800000 ;  /* 0x3e800000ff027424 */ /* 0x001fe400078e00ff */
[----:B--2---:R-:W-:-:S04]  /*01f0*/  FADD R14, R14, 9.9999997473787516356e-06 ;  /* 0x3727c5ac0e0e7421 */ /* 0x004fc80000000000 */
[----:B------:R-:W0:Y:S02]  /*0200*/  MUFU.SQRT R13, R14 ;  /* 0x0000000e000d7308 */ /* 0x000e240000002000 */
[C---:B0-----:R-:W-:Y:S02]  /*0210*/  FSETP.GT.AND P1, PT, R13.reuse, 8.50705917302346158658e+37, PT ;  /* 0x7e8000000d00780b */ /* 0x041fe40003f24000 */
[----:B------:R-:W-:-:S11]  /*0220*/  FSETP.GEU.AND P2, PT, R13, 1.175494350822287508e-38, PT ;  /* 0x008000000d00780b */ /* 0x000fd60003f4e000 */
[----:B------:R-:W-:-:S04]  /*0230*/  @P1 FMUL R13, R13, 0.25 ;  /* 0x3e8000000d0d1820 */ /* 0x000fc80000400000 */
[----:B------:R-:W-:-:S06]  /*0240*/  @!P2 FMUL R13, R13, 16777216 ;  /* 0x4b8000000d0da820 */ /* 0x000fcc0000400000 */
[----:B------:R-:W0:Y:S01]  /*0250*/  MUFU.RCP R13, R13 ;  /* 0x0000000d000d7308 */ /* 0x000e220000001000 */
[----:B------:R-:W-:Y:S01]  /*0260*/  FSEL R2, R2, 1, P1 ;  /* 0x3f80000002027808 */ /* 0x000fe20000800000 */
[----:B---3--:R-:W-:-:S04]  /*0270*/  FADD R12, -R15, R12 ;  /* 0x0000000c0f0c7221 */ /* 0x008fc80000000100 */
[----:B------:R-:W-:-:S04]  /*0280*/  @!P2 FMUL R2, R2, 16777216 ;  /* 0x4b8000000202a820 */ /* 0x000fc80000400000 */
[----:B0-----:R-:W-:-:S04]  /*0290*/  FMUL R3, R13, R2 ;  /* 0x000000020d037220 */ /* 0x001fc80000400000 */
[----:B------:R-:W-:Y:S02]  /*02a0*/  FMUL R12, R12, R3 ;  /* 0x000000030c0c7220 */ /* 0x000fe40000400000 */
[----:B------:R-:W0:Y:S02]  /*02b0*/  LDC.64 R2, c[0x0][0x238] ;  /* 0x00008e00ff027b82 */ /* 0x000e240000000a00 */
[----:B----4-:R-:W-:-:S05]  /*02c0*/  FFMA R10, R12, R10, R11 ;  /* 0x0000000a0c0a7223 */ /* 0x010fca000000000b */
[----:B------:R-:W-:-:S04]  /*02d0*/  FSETP.GTU.AND P1, PT, R10, RZ, PT ;  /* 0x000000ff0a00720b */ /* 0x000fc80003f2c000 */
[----:B------:R-:W-:-:S04]  /*02e0*/  FSEL R5, R10, RZ, P1 ;  /* 0x000000ff0a057208 */ /* 0x000fc80000800000 */
[C---:B------:R-:W-:Y:S02]  /*02f0*/  FSETP.GEU.AND P2, PT, R5.reuse, 6, PT ;  /* 0x40c000000500780b */ /* 0x040fe40003f4e000 */
[----:B------:R-:W-:Y:S01]  /*0300*/  FSETP.NAN.AND P1, PT, R5, R5, PT ;  /* 0x000000050500720b */ /* 0x000fe20003f28000 */
[----:B0-----:R-:W-:-:S10]  /*0310*/  IMAD.WIDE R2, R0, 0x4, R2 ;  /* 0x0000000400027825 */ /* 0x001fd400078e0202 */
[----:B------:R-:W-:Y:S01]  /*0320*/  @P2 SEL R5, R5, 0x40c00000, P1 ;  /* 0x40c0000005052807 */ /* 0x000fe20000800000 */
[----:B------:R-:W-:Y:S06]  /*0330*/  @P0 EXIT ;  /* 0x000000000000094d */ /* 0x000fec0003800000 */
[----:B------:R-:W-:Y:S01]  /*0340*/  STG.E desc[UR4][R2.64], R5 ;  /* 0x0000000502007986 */ /* 0x000fe2000c101904 */
[----:B------:R-:W-:Y:S05]  /*0350*/  EXIT ;  /* 0x000000000000794d */ /* 0x000fea0003800000 */
.L_x_0:
[----:B------:R-:W-:-:S00]  /*0360*/  BRA `(.L_x_0) ;  /* 0xfffffffc00fc7947 */ /* 0x000fc0000383ffff */
[----:B------:R-:W-:-:S00]  /*0370*/  NOP ;  /* 0x0000000000007918 */ /* 0x000fc00000000000 */
        /* <DEDUP_REMOVED lines=8> */
.L_x_1:


//--------------------- .nv.global.init           --------------------------
	.section	.nv.global.init,"aw",@progbits
.nv.global.init:
	.type		_$_str,@object
	.size		_$_str,(_$_str_$_2 - _$_str)
_$_str:
        /*0000*/ 	.byte	0x5f, 0x5f, 0x43, 0x55, 0x44, 0x41, 0x5f, 0x46, 0x54, 0x5a, 0x00
	.type		_$_str_$_2,@object
	.size		_$_str_$_2,(.L_1 - _$_str_$_2)
_$_str_$_2:
        /*000b*/ 	.byte	0x5f, 0x5f, 0x43, 0x55, 0x44, 0x41, 0x5f, 0x50, 0x52, 0x45, 0x43, 0x5f, 0x53, 0x51, 0x52, 0x54
        /*001b*/ 	.byte	0x00
.L_1:


//--------------------- .nv.constant0.triton_poi_fused__native_batch_norm_legit_no_training_hardtanh_6 --------------------------
	.section	.nv.constant0.triton_poi_fused__native_batch_norm_legit_no_training_hardtanh_6,"a",@progbits
	.sectionflags	@""
	.align	4
.nv.constant0.triton_poi_fused__native_batch_norm_legit_no_training_hardtanh_6:
	.zero		580
